	.headerflags	@"EF_CUDA_TEXMODE_UNIFIED EF_CUDA_64BIT_ADDRESS EF_CUDA_ACCELERATORS EF_CUDA_SM90 EF_CUDA_VIRTUAL_SM(EF_CUDA_SM90)"
	.elftype	@"ET_EXEC"


//--------------------- .nv.info                  --------------------------
	.section	.nv.info,"",@"SHT_CUDA_INFO"
	.align	4


	//----- nvinfo : EIATTR_REGCOUNT
	.align		4
        /*0000*/ 	.byte	0x04, 0x2f
        /*0002*/ 	.short	(.L_3 - .L_2)
	.align		4
.L_2:
        /*0004*/ 	.word	index@(triton_poi_fused__native_batch_norm_legit_no_training_cat_relu_35)
        /*0008*/ 	.word	0x00000020


	//----- nvinfo : EIATTR_MIN_STACK_SIZE
	.align		4
.L_3:
        /*000c*/ 	.byte	0x04, 0x12
        /*000e*/ 	.short	(.L_5 - .L_4)
	.align		4
.L_4:
        /*0010*/ 	.word	index@(triton_poi_fused__native_batch_norm_legit_no_training_cat_relu_35)
        /*0014*/ 	.word	0x00000000


	//----- nvinfo : EIATTR_FRAME_SIZE
	.align		4
.L_5:
        /*0018*/ 	.byte	0x04, 0x11
        /*001a*/ 	.short	(.L_7 - .L_6)
	.align		4
.L_6:
        /*001c*/ 	.word	index@(triton_poi_fused__native_batch_norm_legit_no_training_cat_relu_35)
        /*0020*/ 	.word	0x00000000


	//----- nvinfo : EIATTR_MIN_STACK_SIZE
	.align		4
.L_7:
        /*0024*/ 	.byte	0x04, 0x12
        /*0026*/ 	.short	(.L_9 - .L_8)
	.align		4
.L_8:
        /*0028*/ 	.word	index@(triton_poi_fused__native_batch_norm_legit_no_training_cat_relu_35)
        /*002c*/ 	.word	0x00000000
.L_9:


//--------------------- .nv.info.triton_poi_fused__native_batch_norm_legit_no_training_cat_relu_35 --------------------------
	.section	.nv.info.triton_poi_fused__native_batch_norm_legit_no_training_cat_relu_35,"",@"SHT_CUDA_INFO"
	.sectionflags	@""
	.align	4


	//----- nvinfo : EIATTR_CUDA_API_VERSION
	.align		4
        /*0000*/ 	.byte	0x04, 0x37
        /*0002*/ 	.short	(.L_11 - .L_10)
.L_10:
        /*0004*/ 	.word	0x0000007c


	//----- nvinfo : EIATTR_KPARAM_INFO
	.align		4
.L_11:
        /*0008*/ 	.byte	0x04, 0x17
        /*000a*/ 	.short	(.L_13 - .L_12)
.L_12:
        /*000c*/ 	.word	0x00000000
        /*0010*/ 	.short	0x0008
        /*0012*/ 	.short	0x0040
        /*0014*/ 	.byte	0x00, 0xf0, 0x11, 0x00


	//----- nvinfo : EIATTR_KPARAM_INFO
	.align		4
.L_13:
        /*0018*/ 	.byte	0x04, 0x17
        /*001a*/ 	.short	(.L_15 - .L_14)
.L_14:
        /*001c*/ 	.word	0x00000000
        /*0020*/ 	.short	0x0007
        /*0022*/ 	.short	0x0038
        /*0024*/ 	.byte	0x00, 0xf4, 0x21, 0x00


	//----- nvinfo : EIATTR_KPARAM_INFO
	.align		4
.L_15:
        /*0028*/ 	.byte	0x04, 0x17
        /*002a*/ 	.short	(.L_17 - .L_16)
.L_16:
        /*002c*/ 	.word	0x00000000
        /*0030*/ 	.short	0x0006
        /*0032*/ 	.short	0x0030
        /*0034*/ 	.byte	0x00, 0xf4, 0x21, 0x00


	//----- nvinfo : EIATTR_KPARAM_INFO
	.align		4
.L_17:
        /*0038*/ 	.byte	0x04, 0x17
        /*003a*/ 	.short	(.L_19 - .L_18)
.L_18:
        /*003c*/ 	.word	0x00000000
        /*0040*/ 	.short	0x0005
        /*0042*/ 	.short	0x0028
        /*0044*/ 	.byte	0x00, 0xf4, 0x21, 0x00


	//----- nvinfo : EIATTR_KPARAM_INFO
	.align		4
.L_19:
        /*0048*/ 	.byte	0x04, 0x17
        /*004a*/ 	.short	(.L_21 - .L_20)
.L_20:
        /*004c*/ 	.word	0x00000000
        /*0050*/ 	.short	0x0004
        /*0052*/ 	.short	0x0020
        /*0054*/ 	.byte	0x00, 0xf4, 0x21, 0x00


	//----- nvinfo : EIATTR_KPARAM_INFO
	.align		4
.L_21:
        /*0058*/ 	.byte	0x04, 0x17
        /*005a*/ 	.short	(.L_23 - .L_22)
.L_22:
        /*005c*/ 	.word	0x00000000
        /*0060*/ 	.short	0x0003
        /*0062*/ 	.short	0x0018
        /*0064*/ 	.byte	0x00, 0xf4, 0x21, 0x00


	//----- nvinfo : EIATTR_KPARAM_INFO
	.align		4
.L_23:
        /*0068*/ 	.byte	0x04, 0x17
        /*006a*/ 	.short	(.L_25 - .L_24)
.L_24:
        /*006c*/ 	.word	0x00000000
        /*0070*/ 	.short	0x0002
        /*0072*/ 	.short	0x0010
        /*0074*/ 	.byte	0x00, 0xf4, 0x21, 0x00


	//----- nvinfo : EIATTR_KPARAM_INFO
	.align		4
.L_25:
        /*0078*/ 	.byte	0x04, 0x17
        /*007a*/ 	.short	(.L_27 - .L_26)
.L_26:
        /*007c*/ 	.word	0x00000000
        /*0080*/ 	.short	0x0001
        /*0082*/ 	.short	0x0008
        /*0084*/ 	.byte	0x00, 0xf4, 0x21, 0x00


	//----- nvinfo : EIATTR_KPARAM_INFO
	.align		4
.L_27:
        /*0088*/ 	.byte	0x04, 0x17
        /*008a*/ 	.short	(.L_29 - .L_28)
.L_28:
        /*008c*/ 	.word	0x00000000
        /*0090*/ 	.short	0x0000
        /*0092*/ 	.short	0x0000
        /*0094*/ 	.byte	0x00, 0xf4, 0x21, 0x00


	//----- nvinfo : EIATTR_SPARSE_MMA_MASK
	.align		4
.L_29:
        /*0098*/ 	.byte	0x03, 0x50
        /*009a*/ 	.short	0x0000


	//----- nvinfo : EIATTR_MAXREG_COUNT
	.align		4
        /*009c*/ 	.byte	0x03, 0x1b
        /*009e*/ 	.short	0x00ff


	//----- nvinfo : EIATTR_EXIT_INSTR_OFFSETS
	.align		4
        /*00a0*/ 	.byte	0x04, 0x1c
        /*00a2*/ 	.short	(.L_31 - .L_30)


	//   ....[0]....
.L_30:
        /*00a4*/ 	.word	0x00000990


	//   ....[1]....
        /*00a8*/ 	.word	0x000009b0


	//----- nvinfo : EIATTR_REQNTID
	.align		4
.L_31:
        /*00ac*/ 	.byte	0x04, 0x10
        /*00ae*/ 	.short	(.L_33 - .L_32)
.L_32:
        /*00b0*/ 	.word	0x00000080
        /*00b4*/ 	.word	0x00000001
        /*00b8*/ 	.word	0x00000001


	//----- nvinfo : EIATTR_CBANK_PARAM_SIZE
	.align		4
.L_33:
        /*00bc*/ 	.byte	0x03, 0x19
        /*00be*/ 	.short	0x0044


	//----- nvinfo : EIATTR_PARAM_CBANK
	.align		4
        /*00c0*/ 	.byte	0x04, 0x0a
        /*00c2*/ 	.short	(.L_35 - .L_34)
	.align		4
.L_34:
        /*00c4*/ 	.word	index@(.nv.constant0.triton_poi_fused__native_batch_norm_legit_no_training_cat_relu_35)
        /*00c8*/ 	.short	0x0210
        /*00ca*/ 	.short	0x0044


	//----- nvinfo : EIATTR_SW_WAR
	.align		4
.L_35:
        /*00cc*/ 	.byte	0x04, 0x36
        /*00ce*/ 	.short	(.L_37 - .L_36)
.L_36:
        /*00d0*/ 	.word	0x00000008
.L_37:


//--------------------- .nv.callgraph             --------------------------
	.section	.nv.callgraph,"",@"SHT_CUDA_CALLGRAPH"
	.align	4
	.sectionentsize	8
	.align		4
        /*0000*/ 	.word	0x00000000
	.align		4
        /*0004*/ 	.word	0xffffffff
	.align		4
        /*0008*/ 	.word	0x00000000
	.align		4
        /*000c*/ 	.word	0xfffffffe
	.align		4
        /*0010*/ 	.word	0x00000000
	.align		4
        /*0014*/ 	.word	0xfffffffd
	.align		4
        /*0018*/ 	.word	0x00000000
	.align		4
        /*001c*/ 	.word	0xfffffffc


//--------------------- .nv.constant4             --------------------------
	.section	.nv.constant4,"a",@progbits
	.align	8
	.align		8
.nv.constant4:
        /*0000*/ 	.dword	_$_str
	.align		8
        /*0008*/ 	.dword	_$_str_$_2


//--------------------- .text.triton_poi_fused__native_batch_norm_legit_no_training_cat_relu_35 --------------------------
	.section	.text.triton_poi_fused__native_batch_norm_legit_no_training_cat_relu_35,"ax",@progbits
	.align	128
        .global         triton_poi_fused__native_batch_norm_legit_no_training_cat_relu_35
        .type           triton_poi_fused__native_batch_norm_legit_no_training_cat_relu_35,@function
        .size           triton_poi_fused__native_batch_norm_legit_no_training_cat_relu_35,(.L_x_1 - triton_poi_fused__native_batch_norm_legit_no_training_cat_relu_35)
        .other          triton_poi_fused__native_batch_norm_legit_no_training_cat_relu_35,@"STO_CUDA_ENTRY STV_DEFAULT"
triton_poi_fused__native_batch_norm_legit_no_training_cat_relu_35:
.text.triton_poi_fused__native_batch_norm_legit_no_training_cat_relu_35:
[----:B------:R-:W0:Y:S01]  /*0000*/  LDC R1, c[0x0][0x28] ;  /* 0x00000a00ff017b82 */ /* 0x000e220000000800 */
[----:B------:R-:W1:Y:S07]  /*0010*/  S2R R0, SR_TID.X ;  /* 0x0000000000007919 */ /* 0x000e6e0000002100 */
[----:B------:R-:W2:Y:S01]  /*0020*/  LDC.64 R6, c[0x0][0x228] ;  /* 0x00008a00ff067b82 */ /* 0x000ea20000000a00 */
[----:B------:R-:W-:Y:S01]  /*0030*/  IMAD.MOV.U32 R4, RZ, RZ, RZ ;  /* 0x000000ffff047224 */ /* 0x000fe200078e00ff */
[----:B------:R-:W-:Y:S01]  /*0040*/  ULDC.64 UR4, c[0x0][0x208] ;  /* 0x0000820000047ab9 */ /* 0x000fe20000000a00 */
[----:B------:R-:W3:Y:S01]  /*0050*/  S2R R5, SR_CTAID.X ;  /* 0x0000000000057919 */ /* 0x000ee20000002500 */
[----:B------:R-:W-:Y:S01]  /*0060*/  IMAD.MOV.U32 R8, RZ, RZ, RZ ;  /* 0x000000ffff087224 */ /* 0x000fe200078e00ff */
[----:B------:R-:W-:-:S03]  /*0070*/  ULDC.64 UR6, c[0x0][0x218] ;  /* 0x0000860000067ab9 */ /* 0x000fc60000000a00 */
[----:B------:R-:W4:Y:S08]  /*0080*/  LDC.64 R12, c[0x0][0x220] ;  /* 0x00008800ff0c7b82 */ /* 0x000f300000000a00 */
[----:B------:R-:W5:Y:S01]  /*0090*/  LDC.64 R28, c[0x0][0x210] ;  /* 0x00008400ff1c7b82 */ /* 0x000f620000000a00 */
[----:B------:R-:W-:-:S07]  /*00a0*/  IMAD.MOV.U32 R21, RZ, RZ, RZ ;  /* 0x000000ffff157224 */ /* 0x000fce00078e00ff */
[----:B------:R-:W4:Y:S01]  /*00b0*/  LDC.64 R26, c[0x0][0x238] ;  /* 0x00008e00ff1a7b82 */ /* 0x000f220000000a00 */
[----:B-1----:R-:W-:-:S05]  /*00c0*/  IMAD.SHL.U32 R0, R0, 0x4, RZ ;  /* 0x0000000400007824 */ /* 0x002fca00078e00ff */
[----:B------:R-:W-:-:S05]  /*00d0*/  LOP3.LUT R0, R0, 0x1fc, RZ, 0xc0, !PT ;  /* 0x000001fc00007812 */ /* 0x000fca00078ec0ff */
[----:B---3--:R-:W-:-:S05]  /*00e0*/  IMAD R5, R5, 0x200, R0 ;  /* 0x0000020005057824 */ /* 0x008fca00078e0200 */
[----:B------:R-:W-:Y:S02]  /*00f0*/  SHF.R.S32.HI R0, RZ, 0x1f, R5 ;  /* 0x0000001fff007819 */ /* 0x000fe40000011405 */
[----:B------:R-:W-:Y:S02]  /*0100*/  ISETP.GE.AND P0, PT, R5, 0xee00, PT ;  /* 0x0000ee000500780c */ /* 0x000fe40003f06270 */
[----:B------:R-:W-:-:S04]  /*0110*/  LEA.HI R0, R0, R5, RZ, 0x6 ;  /* 0x0000000500007211 */ /* 0x000fc800078f30ff */
[----:B------:R-:W-:-:S05]  /*0120*/  SHF.R.S32.HI R11, RZ, 0x6, R0 ;  /* 0x00000006ff0b7819 */ /* 0x000fca0000011400 */
[----:B------:R-:W-:-:S05]  /*0130*/  IMAD.HI R2, R11, 0x44d72045, RZ ;  /* 0x44d720450b027827 */ /* 0x000fca00078e02ff */
[----:B------:R-:W-:-:S04]  /*0140*/  SHF.R.U32.HI R3, RZ, 0x1f, R2 ;  /* 0x0000001fff037819 */ /* 0x000fc80000011602 */
[----:B------:R-:W-:-:S05]  /*0150*/  LEA.HI.SX32 R2, R2, R3, 0x1a ;  /* 0x0000000302027211 */ /* 0x000fca00078fd2ff */
[----:B------:R-:W-:Y:S01]  /*0160*/  IMAD R11, R2, -0xee, R11 ;  /* 0xffffff12020b7824 */ /* 0x000fe200078e020b */
[----:B------:R-:W-:-:S03]  /*0170*/  CS2R R2, SRZ ;  /* 0x0000000000027805 */ /* 0x000fc6000001ff00 */
[----:B--2---:R-:W-:-:S05]  /*0180*/  IMAD.WIDE R6, R11, 0x4, R6 ;  /* 0x000000040b067825 */ /* 0x004fca00078e0206 */
[----:B------:R-:W2:Y:S04]  /*0190*/  @!P0 LDG.E.EL R4, desc[UR4][R6.64] ;  /* 0x0000000406048981 */ /* 0x000ea8000c2e1900 */
[----:B------:R-:W3:Y:S04]  /*01a0*/  @!P0 LDG.E.EL R3, desc[UR4][R6.64] ;  /* 0x0000000406038981 */ /* 0x000ee8000c2e1900 */
[----:B------:R-:W5:Y:S04]  /*01b0*/  @!P0 LDG.E.EL R8, desc[UR4][R6.64] ;  /* 0x0000000406088981 */ /* 0x000f68000c2e1900 */
[----:B------:R1:W5:Y:S01]  /*01c0*/  @!P0 LDG.E.EL R2, desc[UR4][R6.64] ;  /* 0x0000000406028981 */ /* 0x000362000c2e1900 */
[----:B------:R-:W-:-:S02]  /*01d0*/  LOP3.LUT R0, R0, 0xffffffc0, RZ, 0xc0, !PT ;  /* 0xffffffc000007812 */ /* 0x000fc400078ec0ff */
[C---:B------:R-:W-:Y:S01]  /*01e0*/  SHF.L.U32 R9, R11.reuse, 0x6, RZ ;  /* 0x000000060b097819 */ /* 0x040fe200000006ff */
[----:B----4-:R-:W-:-:S05]  /*01f0*/  IMAD.WIDE R12, R11, 0x4, R12 ;  /* 0x000000040b0c7825 */ /* 0x010fca00078e020c */
[----:B------:R-:W4:Y:S01]  /*0200*/  @!P0 LDG.E.EL R21, desc[UR4][R12.64] ;  /* 0x000000040c158981 */ /* 0x000f22000c2e1900 */
[----:B0-----:R-:W-:Y:S01]  /*0210*/  IMAD.WIDE R26, R11, 0x4, R26 ;  /* 0x000000040b1a7825 */ /* 0x001fe200078e021a */
[----:B------:R-:W-:-:S03]  /*0220*/  HFMA2.MMA R23, -RZ, RZ, 0, 0 ;  /* 0x00000000ff177435 */ /* 0x000fc600000001ff */
[----:B--2---:R-:W-:-:S04]  /*0230*/  FADD R4, R4, 9.9999997473787516356e-06 ;  /* 0x3727c5ac04047421 */ /* 0x004fc80000000000 */
[----:B------:R-:W0:Y:S01]  /*0240*/  MUFU.SQRT R20, R4 ;  /* 0x0000000400147308 */ /* 0x000e220000002000 */
[----:B---3--:R-:W-:-:S07]  /*0250*/  FADD R3, R3, 9.9999997473787516356e-06 ;  /* 0x3727c5ac03037421 */ /* 0x008fce0000000000 */
[----:B------:R2:W3:Y:S01]  /*0260*/  MUFU.SQRT R24, R3 ;  /* 0x0000000300187308 */ /* 0x0004e20000002000 */
[----:B-----5:R-:W-:Y:S01]  /*0270*/  FADD R8, R8, 9.9999997473787516356e-06 ;  /* 0x3727c5ac08087421 */ /* 0x020fe20000000000 */
[C---:B0-----:R-:W-:Y:S01]  /*0280*/  FSETP.GT.AND P6, PT, R20.reuse, 8.50705917302346158658e+37, PT ;  /* 0x7e8000001400780b */ /* 0x041fe20003fc4000 */
[----:B--2---:R-:W-:Y:S01]  /*0290*/  IMAD.HI R3, R5, 0x44d72045, RZ ;  /* 0x44d7204505037827 */ /* 0x004fe200078e02ff */
[----:B------:R-:W-:-:S04]  /*02a0*/  FSETP.GEU.AND P2, PT, R20, 1.175494350822287508e-38, PT ;  /* 0x008000001400780b */ /* 0x000fc80003f4e000 */
[----:B------:R0:W2:Y:S01]  /*02b0*/  MUFU.SQRT R22, R8 ;  /* 0x0000000800167308 */ /* 0x0000a20000002000 */
[----:B------:R-:W-:Y:S02]  /*02c0*/  SHF.R.U32.HI R4, RZ, 0x1f, R3 ;  /* 0x0000001fff047819 */ /* 0x000fe40000011603 */
[C---:B---3--:R-:W-:Y:S02]  /*02d0*/  FSETP.GT.AND P5, PT, R24.reuse, 8.50705917302346158658e+37, PT ;  /* 0x7e8000001800780b */ /* 0x048fe40003fa4000 */
[----:B-1----:R-:W-:Y:S02]  /*02e0*/  LEA.HI.SX32 R6, R3, R4, 0x14 ;  /* 0x0000000403067211 */ /* 0x002fe400078fa2ff */
[----:B------:R-:W-:Y:S01]  /*02f0*/  FSETP.GEU.AND P3, PT, R24, 1.175494350822287508e-38, PT ;  /* 0x008000001800780b */ /* 0x000fe20003f6e000 */
[----:B------:R-:W-:Y:S02]  /*0300*/  @P6 FMUL R20, R20, 0.25 ;  /* 0x3e80000014146820 */ /* 0x000fe40000400000 */
[----:B------:R-:W-:-:S02]  /*0310*/  IMAD R7, R6, -0x3b80, R5 ;  /* 0xffffc48006077824 */ /* 0x000fc400078e0205 */
[----:B------:R-:W-:Y:S01]  /*0320*/  FADD R10, R2, 9.9999997473787516356e-06 ;  /* 0x3727c5ac020a7421 */ /* 0x000fe20000000000 */
[----:B------:R-:W-:Y:S01]  /*0330*/  @!P2 FMUL R20, R20, 16777216 ;  /* 0x4b8000001414a820 */ /* 0x000fe20000400000 */
[----:B0-----:R-:W-:Y:S01]  /*0340*/  IMAD R8, R6, 0x300, RZ ;  /* 0x0000030006087824 */ /* 0x001fe200078e02ff */
[----:B--2---:R-:W-:Y:S01]  /*0350*/  FSETP.GT.AND P4, PT, R22, 8.50705917302346158658e+37, PT ;  /* 0x7e8000001600780b */ /* 0x004fe20003f84000 */
[----:B------:R-:W-:Y:S02]  /*0360*/  IMAD R7, R6, 0x3880, R7 ;  /* 0x0000388006077824 */ /* 0x000fe400078e0207 */
[----:B------:R-:W-:Y:S01]  /*0370*/  @P5 FMUL R24, R24, 0.25 ;  /* 0x3e80000018185820 */ /* 0x000fe20000400000 */
[----:B------:R-:W-:Y:S01]  /*0380*/  IMAD.IADD R6, R5, 0x1, -R0 ;  /* 0x0000000105067824 */ /* 0x000fe200078e0a00 */
[----:B------:R-:W-:Y:S01]  /*0390*/  FSETP.GEU.AND P1, PT, R22, 1.175494350822287508e-38, PT ;  /* 0x008000001600780b */ /* 0x000fe20003f2e000 */
[----:B------:R-:W0:Y:S01]  /*03a0*/  MUFU.SQRT R0, R10 ;  /* 0x0000000a00007308 */ /* 0x000e220000002000 */
[----:B------:R-:W-:Y:S01]  /*03b0*/  @!P3 FMUL R24, R24, 16777216 ;  /* 0x4b8000001818b820 */ /* 0x000fe20000400000 */
[----:B------:R-:W-:Y:S01]  /*03c0*/  IMAD.MOV.U32 R4, RZ, RZ, 0x3e800000 ;  /* 0x3e800000ff047424 */ /* 0x000fe200078e00ff */
[----:B------:R-:W1:Y:S05]  /*03d0*/  LDC.64 R2, c[0x0][0x230] ;  /* 0x00008c00ff027b82 */ /* 0x000e6a0000000a00 */
[----:B------:R-:W2:Y:S01]  /*03e0*/  MUFU.RCP R20, R20 ;  /* 0x0000001400147308 */ /* 0x000ea20000001000 */
[----:B------:R-:W-:-:S02]  /*03f0*/  FSEL R15, R4, 1, P5 ;  /* 0x3f800000040f7808 */ /* 0x000fc40002800000 */
[----:B------:R-:W-:Y:S02]  /*0400*/  FSEL R17, R4, 1, P6 ;  /* 0x3f80000004117808 */ /* 0x000fe40003000000 */
[----:B------:R-:W-:-:S03]  /*0410*/  SHF.R.S32.HI R14, RZ, 0x1f, R8 ;  /* 0x0000001fff0e7819 */ /* 0x000fc60000011408 */
[----:B------:R-:W3:Y:S01]  /*0420*/  MUFU.RCP R24, R24 ;  /* 0x0000001800187308 */ /* 0x000ee20000001000 */
[----:B------:R-:W-:Y:S01]  /*0430*/  IADD3 R8, P5, P6, R9, R6, R8 ;  /* 0x0000000609087210 */ /* 0x000fe20007ebe008 */
[----:B------:R-:W-:Y:S01]  /*0440*/  @P4 FMUL R22, R22, 0.25 ;  /* 0x3e80000016164820 */ /* 0x000fe20000400000 */
[----:B------:R-:W-:Y:S01]  /*0450*/  FSEL R19, R4, 1, P4 ;  /* 0x3f80000004137808 */ /* 0x000fe20002000000 */
[----:B------:R-:W-:Y:S01]  /*0460*/  @!P3 FMUL R15, R15, 16777216 ;  /* 0x4b8000000f0fb820 */ /* 0x000fe20000400000 */
[----:B------:R-:W-:Y:S01]  /*0470*/  SHF.R.S32.HI R6, RZ, 0x1f, R6 ;  /* 0x0000001fff067819 */ /* 0x000fe20000011406 */
[----:B------:R-:W-:Y:S01]  /*0480*/  @!P2 FMUL R17, R17, 16777216 ;  /* 0x4b8000001111a820 */ /* 0x000fe20000400000 */
[----:B------:R-:W-:Y:S02]  /*0490*/  SHF.R.S32.HI R9, RZ, 0x1f, R9 ;  /* 0x0000001fff097819 */ /* 0x000fe40000011409 */
[----:B0-----:R-:W-:Y:S02]  /*04a0*/  FSETP.GT.AND P2, PT, R0, 8.50705917302346158658e+37, PT ;  /* 0x7e8000000000780b */ /* 0x001fe40003f44000 */
[----:B------:R-:W-:Y:S01]  /*04b0*/  ISETP.GE.AND P3, PT, R11, 0xe2, PT ;  /* 0x000000e20b00780c */ /* 0x000fe20003f66270 */
[----:B------:R-:W-:Y:S01]  /*04c0*/  @!P1 FMUL R22, R22, 16777216 ;  /* 0x4b80000016169820 */ /* 0x000fe20000400000 */
[----:B------:R-:W-:Y:S01]  /*04d0*/  @!P1 FMUL R19, R19, 16777216 ;  /* 0x4b80000013139820 */ /* 0x000fe20000400000 */
[----:B------:R-:W-:Y:S01]  /*04e0*/  IADD3.X R9, R9, R6, R14, P5, P6 ;  /* 0x0000000609097210 */ /* 0x000fe20002fec40e */
[----:B--2---:R-:W-:Y:S01]  /*04f0*/  FMUL R20, R20, R17 ;  /* 0x0000001114147220 */ /* 0x004fe20000400000 */
[----:B------:R-:W-:-:S02]  /*0500*/  CS2R R16, SRZ ;  /* 0x0000000000107805 */ /* 0x000fc4000001ff00 */
[----:B------:R-:W-:Y:S01]  /*0510*/  FSETP.GEU.AND P4, PT, R0, 1.175494350822287508e-38, PT ;  /* 0x008000000000780b */ /* 0x000fe20003f8e000 */
[----:B------:R-:W-:Y:S01]  /*0520*/  IMAD.MOV.U32 R6, RZ, RZ, RZ ;  /* 0x000000ffff067224 */ /* 0x000fe200078e00ff */
[----:B------:R-:W-:Y:S01]  /*0530*/  ISETP.LT.AND P1, PT, R5, 0xee00, !P3 ;  /* 0x0000ee000500780c */ /* 0x000fe20005f21270 */
[----:B---3--:R-:W-:Y:S01]  /*0540*/  FMUL R24, R24, R15 ;  /* 0x0000000f18187220 */ /* 0x008fe20000400000 */
[----:B------:R-:W-:Y:S01]  /*0550*/  CS2R R14, SRZ ;  /* 0x00000000000e7805 */ /* 0x000fe2000001ff00 */
[----:B------:R-:W2:Y:S01]  /*0560*/  @!P0 LDG.E.EL R16, desc[UR4][R12.64] ;  /* 0x000000040c108981 */ /* 0x000ea2000c2e1900 */
[----:B------:R-:W-:Y:S01]  /*0570*/  IMAD.WIDE R28, R7, 0x4, R28 ;  /* 0x00000004071c7825 */ /* 0x000fe200078e021c */
[----:B------:R-:W-:Y:S02]  /*0580*/  FSEL R4, R4, 1, P2 ;  /* 0x3f80000004047808 */ /* 0x000fe40001000000 */
[----:B------:R-:W3:Y:S01]  /*0590*/  @!P0 LDG.E.EL R17, desc[UR4][R12.64] ;  /* 0x000000040c118981 */ /* 0x000ee2000c2e1900 */
[----:B------:R-:W-:-:S03]  /*05a0*/  @P2 FMUL R0, R0, 0.25 ;  /* 0x3e80000000002820 */ /* 0x000fc60000400000 */
[----:B------:R0:W5:Y:S01]  /*05b0*/  @!P0 LDG.E.EL R6, desc[UR4][R12.64] ;  /* 0x000000040c068981 */ /* 0x000162000c2e1900 */
[C---:B------:R-:W-:Y:S01]  /*05c0*/  ISETP.GT.AND P2, PT, R11.reuse, 0xe1, !P0 ;  /* 0x000000e10b00780c */ /* 0x040fe20004744270 */
[----:B------:R-:W-:Y:S01]  /*05d0*/  @!P4 FMUL R0, R0, 16777216 ;  /* 0x4b8000000000c820 */ /* 0x000fe20000400000 */
[----:B------:R-:W-:Y:S01]  /*05e0*/  @!P4 FMUL R4, R4, 16777216 ;  /* 0x4b8000000404c820 */ /* 0x000fe20000400000 */
[----:B0-----:R-:W-:Y:S01]  /*05f0*/  CS2R R12, SRZ ;  /* 0x00000000000c7805 */ /* 0x001fe2000001ff00 */
[----:B-1----:R-:W-:-:S05]  /*0600*/  IMAD.WIDE R2, R11, 0x4, R2 ;  /* 0x000000040b027825 */ /* 0x002fca00078e0202 */
[----:B------:R0:W2:Y:S01]  /*0610*/  @P1 LDG.E.128 R12, desc[UR4][R28.64] ;  /* 0x000000041c0c1981 */ /* 0x0000a2000c1e1d00 */
[----:B------:R-:W-:Y:S01]  /*0620*/  CS2R R10, SRZ ;  /* 0x00000000000a7805 */ /* 0x000fe2000001ff00 */
[----:B------:R-:W1:Y:S01]  /*0630*/  MUFU.RCP R22, R22 ;  /* 0x0000001600167308 */ /* 0x000e620000001000 */
[----:B------:R-:W-:Y:S01]  /*0640*/  IMAD.MOV.U32 R7, RZ, RZ, RZ ;  /* 0x000000ffff077224 */ /* 0x000fe200078e00ff */
[----:B------:R-:W3:Y:S05]  /*0650*/  @!P0 LDG.E.EL R23, desc[UR4][R2.64] ;  /* 0x0000000402178981 */ /* 0x000eea000c2e1900 */
[----:B------:R-:W3:Y:S01]  /*0660*/  @!P0 LDG.E.EL R7, desc[UR4][R2.64] ;  /* 0x0000000402078981 */ /* 0x000ee2000c2e1900 */
[----:B0-----:R-:W-:-:S04]  /*0670*/  LEA R28, P4, R8, UR6, 0x2 ;  /* 0x00000006081c7c11 */ /* 0x001fc8000f8810ff */
[----:B------:R-:W-:Y:S02]  /*0680*/  LEA.HI.X R29, R8, UR7, R9, 0x2, P4 ;  /* 0x00000007081d7c11 */ /* 0x000fe4000a0f1409 */
[----:B------:R-:W-:Y:S01]  /*0690*/  CS2R R8, SRZ ;  /* 0x0000000000087805 */ /* 0x000fe2000001ff00 */
[----:B------:R0:W4:Y:S05]  /*06a0*/  MUFU.RCP R25, R0 ;  /* 0x0000000000197308 */ /* 0x00012a0000001000 */
[----:B------:R-:W3:Y:S01]  /*06b0*/  @P2 LDG.E.128 R8, desc[UR4][R28.64+-0xe200] ;  /* 0xff1e00041c082981 */ /* 0x000ee2000c1e1d00 */
[----:B-1----:R-:W-:Y:S01]  /*06c0*/  FMUL R22, R22, R19 ;  /* 0x0000001316167220 */ /* 0x002fe20000400000 */
[----:B------:R-:W-:Y:S01]  /*06d0*/  CS2R R18, SRZ ;  /* 0x0000000000127805 */ /* 0x000fe2000001ff00 */
[----:B0-----:R-:W-:-:S05]  /*06e0*/  IMAD.MOV.U32 R0, RZ, RZ, RZ ;  /* 0x000000ffff007224 */ /* 0x001fca00078e00ff */
[----:B------:R-:W5:Y:S01]  /*06f0*/  @!P0 LDG.E.EL R18, desc[UR4][R2.64] ;  /* 0x0000000402128981 */ /* 0x000f62000c2e1900 */
[----:B----4-:R-:W-:Y:S01]  /*0700*/  FMUL R25, R25, R4 ;  /* 0x0000000419197220 */ /* 0x010fe20000400000 */
[----:B------:R-:W-:Y:S02]  /*0710*/  IMAD.MOV.U32 R4, RZ, RZ, RZ ;  /* 0x000000ffff047224 */ /* 0x000fe400078e00ff */
[----:B------:R0:W4:Y:S04]  /*0720*/  @!P0 LDG.E.EL R19, desc[UR4][R2.64] ;  /* 0x0000000402138981 */ /* 0x000128000c2e1900 */
[----:B------:R-:W4:Y:S04]  /*0730*/  @!P0 LDG.E.EL R0, desc[UR4][R26.64] ;  /* 0x000000041a008981 */ /* 0x000f28000c2e1900 */
[----:B------:R-:W4:Y:S01]  /*0740*/  @!P0 LDG.E.EL R4, desc[UR4][R26.64] ;  /* 0x000000041a048981 */ /* 0x000f22000c2e1900 */
[----:B0-----:R-:W-:-:S06]  /*0750*/  CS2R R2, SRZ ;  /* 0x0000000000027805 */ /* 0x001fcc000001ff00 */
[----:B------:R-:W4:Y:S04]  /*0760*/  @!P0 LDG.E.EL R3, desc[UR4][R26.64] ;  /* 0x000000041a038981 */ /* 0x000f28000c2e1900 */
[----:B------:R0:W4:Y:S02]  /*0770*/  @!P0 LDG.E.EL R2, desc[UR4][R26.64] ;  /* 0x000000041a028981 */ /* 0x000124000c2e1900 */
[----:B0-----:R-:W0:Y:S02]  /*0780*/  LDC.64 R26, c[0x0][0x248] ;  /* 0x00009200ff1a7b82 */ /* 0x001e240000000a00 */
[----:B0-----:R-:W-:Y:S01]  /*0790*/  IMAD.WIDE R26, R5, 0x4, R26 ;  /* 0x00000004051a7825 */ /* 0x001fe200078e021a */
[----:B--2---:R-:W-:Y:S02]  /*07a0*/  SEL R12, R12, RZ, P1 ;  /* 0x000000ff0c0c7207 */ /* 0x004fe40000800000 */
[----:B------:R-:W-:-:S02]  /*07b0*/  SEL R13, R13, RZ, P1 ;  /* 0x000000ff0d0d7207 */ /* 0x000fc40000800000 */
[----:B------:R-:W-:Y:S02]  /*07c0*/  SEL R15, R15, RZ, P1 ;  /* 0x000000ff0f0f7207 */ /* 0x000fe40000800000 */
[----:B------:R-:W-:Y:S02]  /*07d0*/  SEL R14, R14, RZ, P1 ;  /* 0x000000ff0e0e7207 */ /* 0x000fe40000800000 */
[----:B---3--:R-:W-:Y:S02]  /*07e0*/  @P3 SEL R12, R8, RZ, P2 ;  /* 0x000000ff080c3207 */ /* 0x008fe40001000000 */
[----:B------:R-:W-:Y:S02]  /*07f0*/  @P3 SEL R13, R9, RZ, P2 ;  /* 0x000000ff090d3207 */ /* 0x000fe40001000000 */
[----:B------:R-:W0:Y:S01]  /*0800*/  LDC.64 R8, c[0x0][0x240] ;  /* 0x00009000ff087b82 */ /* 0x000e220000000a00 */
[----:B------:R-:W-:Y:S02]  /*0810*/  @P3 SEL R15, R11, RZ, P2 ;  /* 0x000000ff0b0f3207 */ /* 0x000fe40001000000 */
[----:B------:R-:W-:Y:S01]  /*0820*/  @P3 SEL R14, R10, RZ, P2 ;  /* 0x000000ff0a0e3207 */ /* 0x000fe20001000000 */
[----:B------:R-:W-:Y:S01]  /*0830*/  FADD R21, R12, -R21 ;  /* 0x800000150c157221 */ /* 0x000fe20000000000 */
[----:B------:R-:W-:Y:S01]  /*0840*/  FADD R11, R13, -R16 ;  /* 0x800000100d0b7221 */ /* 0x000fe20000000000 */
[----:B-----5:R-:W-:-:S02]  /*0850*/  FADD R6, R15, -R6 ;  /* 0x800000060f067221 */ /* 0x020fc40000000000 */
[----:B------:R-:W-:Y:S01]  /*0860*/  FADD R17, R14, -R17 ;  /* 0x800000110e117221 */ /* 0x000fe20000000000 */
[----:B------:R-:W-:Y:S01]  /*0870*/  FMUL R24, R24, R21 ;  /* 0x0000001518187220 */ /* 0x000fe20000400000 */
[----:B------:R-:W-:Y:S01]  /*0880*/  FMUL R25, R25, R6 ;  /* 0x0000000619197220 */ /* 0x000fe20000400000 */
[----:B------:R-:W-:Y:S01]  /*0890*/  FMUL R11, R20, R11 ;  /* 0x0000000b140b7220 */ /* 0x000fe20000400000 */
[----:B------:R-:W-:Y:S02]  /*08a0*/  FMUL R17, R22, R17 ;  /* 0x0000001116117220 */ /* 0x000fe40000400000 */
[----:B----4-:R-:W-:Y:S02]  /*08b0*/  FFMA R4, R25, R23, R4 ;  /* 0x0000001719047223 */ /* 0x010fe40000000004 */
[----:B------:R-:W-:Y:S01]  /*08c0*/  FFMA R0, R17, R19, R0 ;  /* 0x0000001311007223 */ /* 0x000fe20000000000 */
[----:B------:R-:W-:Y:S01]  /*08d0*/  FFMA R3, R24, R18, R3 ;  /* 0x0000001218037223 */ /* 0x000fe20000000003 */
[----:B0-----:R-:W-:-:S04]  /*08e0*/  IMAD.WIDE R8, R5, 0x4, R8 ;  /* 0x0000000405087825 */ /* 0x001fc800078e0208 */
[----:B------:R-:W-:Y:S01]  /*08f0*/  FFMA R2, R11, R7, R2 ;  /* 0x000000070b027223 */ /* 0x000fe20000000002 */
[----:B------:R-:W-:Y:S01]  /*0900*/  FSETP.GEU.AND P1, PT, R4, RZ, PT ;  /* 0x000000ff0400720b */ /* 0x000fe20003f2e000 */
[----:B------:R0:W-:Y:S01]  /*0910*/  @!P0 STG.E.128 desc[UR4][R8.64], R12 ;  /* 0x0000000c08008986 */ /* 0x0001e2000c101d04 */
[----:B------:R-:W-:Y:S02]  /*0920*/  FSETP.GEU.AND P2, PT, R0, RZ, PT ;  /* 0x000000ff0000720b */ /* 0x000fe40003f4e000 */
[----:B------:R-:W-:Y:S02]  /*0930*/  FSETP.GEU.AND P3, PT, R2, RZ, PT ;  /* 0x000000ff0200720b */ /* 0x000fe40003f6e000 */
[----:B------:R-:W-:Y:S02]  /*0940*/  FSETP.GEU.AND P4, PT, R3, RZ, PT ;  /* 0x000000ff0300720b */ /* 0x000fe40003f8e000 */
[----:B------:R-:W-:Y:S02]  /*0950*/  SEL R7, R4, RZ, P1 ;  /* 0x000000ff04077207 */ /* 0x000fe40000800000 */
[----:B------:R-:W-:-:S02]  /*0960*/  SEL R6, R0, RZ, P2 ;  /* 0x000000ff00067207 */ /* 0x000fc40001000000 */
[----:B------:R-:W-:Y:S02]  /*0970*/  SEL R5, R2, RZ, P3 ;  /* 0x000000ff02057207 */ /* 0x000fe40001800000 */
[----:B------:R-:W-:Y:S01]  /*0980*/  SEL R4, R3, RZ, P4 ;  /* 0x000000ff03047207 */ /* 0x000fe20002000000 */
[----:B0-----:R-:W-:Y:S06]  /*0990*/  @P0 EXIT ;  /* 0x000000000000094d */ /* 0x001fec0003800000 */
[----:B------:R-:W-:Y:S01]  /*09a0*/  STG.E.128 desc[UR4][R26.64], R4 ;  /* 0x000000041a007986 */ /* 0x000fe2000c101d04 */
[----:B------:R-:W-:Y:S05]  /*09b0*/  EXIT ;  /* 0x000000000000794d */ /* 0x000fea0003800000 */
.L_x_0:
[----:B------:R-:W-:-:S00]  /*09c0*/  BRA `(.L_x_0) ;  /* 0xfffffffc00fc7947 */ /* 0x000fc0000383ffff */
[----:B------:R-:W-:-:S00]  /*09d0*/  NOP ;  /* 0x0000000000007918 */ /* 0x000fc00000000000 */
        /* <DEDUP_REMOVED lines=10> */
.L_x_1:


//--------------------- .nv.global.init           --------------------------
	.section	.nv.global.init,"aw",@progbits
.nv.global.init:
	.type		_$_str,@object
	.size		_$_str,(_$_str_$_2 - _$_str)
_$_str:
        /*0000*/ 	.byte	0x5f, 0x5f, 0x43, 0x55, 0x44, 0x41, 0x5f, 0x46, 0x54, 0x5a, 0x00
	.type		_$_str_$_2,@object
	.size		_$_str_$_2,(.L_1 - _$_str_$_2)
_$_str_$_2:
        /*000b*/ 	.byte	0x5f, 0x5f, 0x43, 0x55, 0x44, 0x41, 0x5f, 0x50, 0x52, 0x45, 0x43, 0x5f, 0x53, 0x51, 0x52, 0x54
        /*001b*/ 	.byte	0x00
.L_1:


//--------------------- .nv.constant0.triton_poi_fused__native_batch_norm_legit_no_training_cat_relu_35 --------------------------
	.section	.nv.constant0.triton_poi_fused__native_batch_norm_legit_no_training_cat_relu_35,"a",@progbits
	.sectionflags	@""
	.align	4
.nv.constant0.triton_poi_fused__native_batch_norm_legit_no_training_cat_relu_35:
	.zero		596
